//
// Generated by NVIDIA NVVM Compiler
//
// Compiler Build ID: CL-36424714
// Cuda compilation tools, release 13.0, V13.0.88
// Based on NVVM 20.0.0
//

.version 9.0
.target sm_100
.address_size 64

	// .globl	_Z15matVecMulKernelP6float2S0_S0_ii

.visible .entry _Z15matVecMulKernelP6float2S0_S0_ii(
	.param .u64 .ptr .align 1 _Z15matVecMulKernelP6float2S0_S0_ii_param_0,
	.param .u64 .ptr .align 1 _Z15matVecMulKernelP6float2S0_S0_ii_param_1,
	.param .u64 .ptr .align 1 _Z15matVecMulKernelP6float2S0_S0_ii_param_2,
	.param .u32 _Z15matVecMulKernelP6float2S0_S0_ii_param_3,
	.param .u32 _Z15matVecMulKernelP6float2S0_S0_ii_param_4
)
{
	.reg .pred 	%p<11>;
	.reg .b32 	%r<28>;
	.reg .b32 	%f<204>;
	.reg .b64 	%rd<41>;

	ld.param.u64 	%rd10, [_Z15matVecMulKernelP6float2S0_S0_ii_param_0];
	ld.param.u64 	%rd11, [_Z15matVecMulKernelP6float2S0_S0_ii_param_1];
	ld.param.u64 	%rd9, [_Z15matVecMulKernelP6float2S0_S0_ii_param_2];
	ld.param.u32 	%r15, [_Z15matVecMulKernelP6float2S0_S0_ii_param_3];
	ld.param.u32 	%r14, [_Z15matVecMulKernelP6float2S0_S0_ii_param_4];
	cvta.to.global.u64 	%rd1, %rd11;
	cvta.to.global.u64 	%rd2, %rd10;
	mov.u32 	%r16, %ctaid.y;
	mov.u32 	%r17, %ntid.y;
	mov.u32 	%r18, %tid.y;
	mad.lo.s32 	%r1, %r16, %r17, %r18;
	setp.ge.s32 	%p1, %r1, %r15;
	@%p1 bra 	$L__BB0_14;
	setp.lt.s32 	%p2, %r14, 1;
	mov.f32 	%f202, 0f00000000;
	mov.f32 	%f203, %f202;
	@%p2 bra 	$L__BB0_13;
	mul.lo.s32 	%r2, %r14, %r1;
	and.b32  	%r3, %r14, 7;
	setp.lt.u32 	%p3, %r14, 8;
	mov.b32 	%r26, 0;
	mov.f32 	%f203, 0f00000000;
	mov.f32 	%f202, %f203;
	@%p3 bra 	$L__BB0_5;
	and.b32  	%r26, %r14, 2147483640;
	neg.s32 	%r24, %r26;
	mul.wide.u32 	%rd12, %r2, 8;
	add.s64 	%rd13, %rd12, %rd2;
	add.s64 	%rd40, %rd13, 32;
	add.s64 	%rd39, %rd1, 32;
	mov.f32 	%f203, 0f00000000;
$L__BB0_4:
	.pragma "nounroll";
	ld.global.v2.f32 	{%f29, %f30}, [%rd40+-32];
	ld.global.v2.f32 	{%f31, %f32}, [%rd39+-32];
	mul.f32 	%f33, %f29, %f31;
	mul.f32 	%f34, %f30, %f32;
	sub.f32 	%f35, %f33, %f34;
	mul.f32 	%f36, %f29, %f32;
	fma.rn.f32 	%f37, %f30, %f31, %f36;
	add.f32 	%f38, %f203, %f35;
	add.f32 	%f39, %f202, %f37;
	ld.global.v2.f32 	{%f40, %f41}, [%rd40+-24];
	ld.global.v2.f32 	{%f42, %f43}, [%rd39+-24];
	mul.f32 	%f44, %f40, %f42;
	mul.f32 	%f45, %f41, %f43;
	sub.f32 	%f46, %f44, %f45;
	mul.f32 	%f47, %f40, %f43;
	fma.rn.f32 	%f48, %f41, %f42, %f47;
	add.f32 	%f49, %f38, %f46;
	add.f32 	%f50, %f39, %f48;
	ld.global.v2.f32 	{%f51, %f52}, [%rd40+-16];
	ld.global.v2.f32 	{%f53, %f54}, [%rd39+-16];
	mul.f32 	%f55, %f51, %f53;
	mul.f32 	%f56, %f52, %f54;
	sub.f32 	%f57, %f55, %f56;
	mul.f32 	%f58, %f51, %f54;
	fma.rn.f32 	%f59, %f52, %f53, %f58;
	add.f32 	%f60, %f49, %f57;
	add.f32 	%f61, %f50, %f59;
	ld.global.v2.f32 	{%f62, %f63}, [%rd40+-8];
	ld.global.v2.f32 	{%f64, %f65}, [%rd39+-8];
	mul.f32 	%f66, %f62, %f64;
	mul.f32 	%f67, %f63, %f65;
	sub.f32 	%f68, %f66, %f67;
	mul.f32 	%f69, %f62, %f65;
	fma.rn.f32 	%f70, %f63, %f64, %f69;
	add.f32 	%f71, %f60, %f68;
	add.f32 	%f72, %f61, %f70;
	ld.global.v2.f32 	{%f73, %f74}, [%rd40];
	ld.global.v2.f32 	{%f75, %f76}, [%rd39];
	mul.f32 	%f77, %f73, %f75;
	mul.f32 	%f78, %f74, %f76;
	sub.f32 	%f79, %f77, %f78;
	mul.f32 	%f80, %f73, %f76;
	fma.rn.f32 	%f81, %f74, %f75, %f80;
	add.f32 	%f82, %f71, %f79;
	add.f32 	%f83, %f72, %f81;
	ld.global.v2.f32 	{%f84, %f85}, [%rd40+8];
	ld.global.v2.f32 	{%f86, %f87}, [%rd39+8];
	mul.f32 	%f88, %f84, %f86;
	mul.f32 	%f89, %f85, %f87;
	sub.f32 	%f90, %f88, %f89;
	mul.f32 	%f91, %f84, %f87;
	fma.rn.f32 	%f92, %f85, %f86, %f91;
	add.f32 	%f93, %f82, %f90;
	add.f32 	%f94, %f83, %f92;
	ld.global.v2.f32 	{%f95, %f96}, [%rd40+16];
	ld.global.v2.f32 	{%f97, %f98}, [%rd39+16];
	mul.f32 	%f99, %f95, %f97;
	mul.f32 	%f100, %f96, %f98;
	sub.f32 	%f101, %f99, %f100;
	mul.f32 	%f102, %f95, %f98;
	fma.rn.f32 	%f103, %f96, %f97, %f102;
	add.f32 	%f104, %f93, %f101;
	add.f32 	%f105, %f94, %f103;
	ld.global.v2.f32 	{%f106, %f107}, [%rd40+24];
	ld.global.v2.f32 	{%f108, %f109}, [%rd39+24];
	mul.f32 	%f110, %f106, %f108;
	mul.f32 	%f111, %f107, %f109;
	sub.f32 	%f112, %f110, %f111;
	mul.f32 	%f113, %f106, %f109;
	fma.rn.f32 	%f114, %f107, %f108, %f113;
	add.f32 	%f203, %f104, %f112;
	add.f32 	%f202, %f105, %f114;
	add.s32 	%r24, %r24, 8;
	add.s64 	%rd40, %rd40, 64;
	add.s64 	%rd39, %rd39, 64;
	setp.ne.s32 	%p4, %r24, 0;
	@%p4 bra 	$L__BB0_4;
$L__BB0_5:
	setp.eq.s32 	%p5, %r3, 0;
	@%p5 bra 	$L__BB0_13;
	and.b32  	%r9, %r14, 3;
	setp.lt.u32 	%p6, %r3, 4;
	@%p6 bra 	$L__BB0_8;
	add.s32 	%r20, %r26, %r2;
	mul.wide.u32 	%rd14, %r20, 8;
	add.s64 	%rd15, %rd2, %rd14;
	ld.global.v2.f32 	{%f116, %f117}, [%rd15];
	cvt.u64.u32 	%rd16, %r26;
	mul.wide.u32 	%rd17, %r26, 8;
	add.s64 	%rd18, %rd1, %rd17;
	ld.global.v2.f32 	{%f118, %f119}, [%rd18];
	mul.f32 	%f120, %f116, %f118;
	mul.f32 	%f121, %f117, %f119;
	sub.f32 	%f122, %f120, %f121;
	mul.f32 	%f123, %f116, %f119;
	fma.rn.f32 	%f124, %f117, %f118, %f123;
	add.f32 	%f125, %f203, %f122;
	add.f32 	%f126, %f202, %f124;
	cvt.u64.u32 	%rd19, %r2;
	add.s64 	%rd20, %rd16, %rd19;
	shl.b64 	%rd21, %rd20, 3;
	add.s64 	%rd22, %rd2, %rd21;
	ld.global.v2.f32 	{%f127, %f128}, [%rd22+8];
	ld.global.v2.f32 	{%f129, %f130}, [%rd18+8];
	mul.f32 	%f131, %f127, %f129;
	mul.f32 	%f132, %f128, %f130;
	sub.f32 	%f133, %f131, %f132;
	mul.f32 	%f134, %f127, %f130;
	fma.rn.f32 	%f135, %f128, %f129, %f134;
	add.f32 	%f136, %f125, %f133;
	add.f32 	%f137, %f126, %f135;
	ld.global.v2.f32 	{%f138, %f139}, [%rd22+16];
	ld.global.v2.f32 	{%f140, %f141}, [%rd18+16];
	mul.f32 	%f142, %f138, %f140;
	mul.f32 	%f143, %f139, %f141;
	sub.f32 	%f144, %f142, %f143;
	mul.f32 	%f145, %f138, %f141;
	fma.rn.f32 	%f146, %f139, %f140, %f145;
	add.f32 	%f147, %f136, %f144;
	add.f32 	%f148, %f137, %f146;
	ld.global.v2.f32 	{%f149, %f150}, [%rd22+24];
	ld.global.v2.f32 	{%f151, %f152}, [%rd18+24];
	mul.f32 	%f153, %f149, %f151;
	mul.f32 	%f154, %f150, %f152;
	sub.f32 	%f155, %f153, %f154;
	mul.f32 	%f156, %f149, %f152;
	fma.rn.f32 	%f157, %f150, %f151, %f156;
	add.f32 	%f203, %f147, %f155;
	add.f32 	%f202, %f148, %f157;
	add.s32 	%r26, %r26, 4;
$L__BB0_8:
	setp.eq.s32 	%p7, %r9, 0;
	@%p7 bra 	$L__BB0_13;
	setp.eq.s32 	%p8, %r9, 1;
	@%p8 bra 	$L__BB0_11;
	add.s32 	%r21, %r26, %r2;
	mul.wide.u32 	%rd23, %r21, 8;
	add.s64 	%rd24, %rd2, %rd23;
	ld.global.v2.f32 	{%f159, %f160}, [%rd24];
	cvt.u64.u32 	%rd25, %r26;
	mul.wide.u32 	%rd26, %r26, 8;
	add.s64 	%rd27, %rd1, %rd26;
	ld.global.v2.f32 	{%f161, %f162}, [%rd27];
	mul.f32 	%f163, %f159, %f161;
	mul.f32 	%f164, %f160, %f162;
	sub.f32 	%f165, %f163, %f164;
	mul.f32 	%f166, %f159, %f162;
	fma.rn.f32 	%f167, %f160, %f161, %f166;
	add.f32 	%f168, %f203, %f165;
	add.f32 	%f169, %f202, %f167;
	cvt.u64.u32 	%rd28, %r2;
	add.s64 	%rd29, %rd25, %rd28;
	shl.b64 	%rd30, %rd29, 3;
	add.s64 	%rd31, %rd2, %rd30;
	ld.global.v2.f32 	{%f170, %f171}, [%rd31+8];
	ld.global.v2.f32 	{%f172, %f173}, [%rd27+8];
	mul.f32 	%f174, %f170, %f172;
	mul.f32 	%f175, %f171, %f173;
	sub.f32 	%f176, %f174, %f175;
	mul.f32 	%f177, %f170, %f173;
	fma.rn.f32 	%f178, %f171, %f172, %f177;
	add.f32 	%f203, %f168, %f176;
	add.f32 	%f202, %f169, %f178;
	add.s32 	%r26, %r26, 2;
$L__BB0_11:
	and.b32  	%r22, %r14, 1;
	setp.eq.b32 	%p9, %r22, 1;
	not.pred 	%p10, %p9;
	@%p10 bra 	$L__BB0_13;
	add.s32 	%r23, %r26, %r2;
	mul.wide.u32 	%rd32, %r23, 8;
	add.s64 	%rd33, %rd2, %rd32;
	ld.global.v2.f32 	{%f179, %f180}, [%rd33];
	mul.wide.u32 	%rd34, %r26, 8;
	add.s64 	%rd35, %rd1, %rd34;
	ld.global.v2.f32 	{%f181, %f182}, [%rd35];
	mul.f32 	%f183, %f179, %f181;
	mul.f32 	%f184, %f180, %f182;
	sub.f32 	%f185, %f183, %f184;
	mul.f32 	%f186, %f179, %f182;
	fma.rn.f32 	%f187, %f180, %f181, %f186;
	add.f32 	%f203, %f203, %f185;
	add.f32 	%f202, %f202, %f187;
$L__BB0_13:
	cvta.to.global.u64 	%rd36, %rd9;
	mul.wide.u32 	%rd37, %r1, 8;
	add.s64 	%rd38, %rd36, %rd37;
	st.global.v2.f32 	[%rd38], {%f203, %f202};
$L__BB0_14:
	ret;

}


// ===== COMPILED SASS (sm_100) =====

	.target	sm_100

	.elftype	@"ET_EXEC"


//--------------------- .note.nv.tkinfo           --------------------------
	.section	.note.nv.tkinfo,"",@"SHT_NOTE"
	.sectionflags	@"SHF_NOTE_NV_TKINFO"
	.tkinfo
        /*0018*/ 	.word	0x00000002
        /*0030*/ 	.string	""
        /*0030*/ 	.string	"ptxas"
        /*0030*/ 	.string	"Cuda compilation tools, release 13.0, V13.0.88"
        /*0030*/ 	.string	"Build cuda_13.0.r13.0/compiler.36424714_0"
        /*0030*/ 	.string	"-arch sm_100 -m 64 "



//--------------------- .note.nv.cuinfo           --------------------------
	.section	.note.nv.cuinfo,"",@"SHT_NOTE"
	.sectionflags	@"SHF_NOTE_NV_CUINFO"
        /*0018*/ 	.short	0x0002
        /*001a*/ 	.short	0x0064
        /*001c*/ 	.short	0x0082
	.zero		2


//--------------------- .nv.info                  --------------------------
	.section	.nv.info,"",@"SHT_CUDA_INFO"
	.align	4


	//----- nvinfo : EIATTR_REGCOUNT
	.align		4
        /*0000*/ 	.byte	0x04, 0x2f
        /*0002*/ 	.short	(.L_1 - .L_0)
	.align		4
.L_0:
        /*0004*/ 	.word	index@(_Z15matVecMulKernelP6float2S0_S0_ii)
        /*0008*/ 	.word	0x0000001e


	//----- nvinfo : EIATTR_FRAME_SIZE
	.align		4
.L_1:
        /*000c*/ 	.byte	0x04, 0x11
        /*000e*/ 	.short	(.L_3 - .L_2)
	.align		4
.L_2:
        /*0010*/ 	.word	index@(_Z15matVecMulKernelP6float2S0_S0_ii)
        /*0014*/ 	.word	0x00000000


	//----- nvinfo : EIATTR_MIN_STACK_SIZE
	.align		4
.L_3:
        /*0018*/ 	.byte	0x04, 0x12
        /*001a*/ 	.short	(.L_5 - .L_4)
	.align		4
.L_4:
        /*001c*/ 	.word	index@(_Z15matVecMulKernelP6float2S0_S0_ii)
        /*0020*/ 	.word	0x00000000
.L_5:


//--------------------- .nv.compat                --------------------------
	.section	.nv.compat,"",@"SHT_CUDA_COMPAT_INFO"
	.align	4
        /*0000*/ 	.byte	0x02, 0x09, 0x00, 0x00, 0x02, 0x02, 0x01, 0x00, 0x02, 0x05, 0x05, 0x00, 0x03, 0x07, 0x01, 0x01
        /*0010*/ 	.byte	0x02, 0x03, 0x00, 0x00, 0x02, 0x06, 0x01, 0x00, 0x04, 0x0b, 0x08, 0x00, 0x09, 0x00, 0x00, 0x00
        /*0020*/ 	.byte	0x00, 0x00, 0x00, 0x00


//--------------------- .nv.info._Z15matVecMulKernelP6float2S0_S0_ii --------------------------
	.section	.nv.info._Z15matVecMulKernelP6float2S0_S0_ii,"",@"SHT_CUDA_INFO"
	.sectionflags	@""
	.align	4


	//----- nvinfo : EIATTR_CUDA_API_VERSION
	.align		4
        /*0000*/ 	.byte	0x04, 0x37
        /*0002*/ 	.short	(.L_7 - .L_6)
.L_6:
        /*0004*/ 	.word	0x00000082


	//----- nvinfo : EIATTR_KPARAM_INFO
	.align		4
.L_7:
        /*0008*/ 	.byte	0x04, 0x17
        /*000a*/ 	.short	(.L_9 - .L_8)
.L_8:
        /*000c*/ 	.word	0x00000000
        /*0010*/ 	.short	0x0004
        /*0012*/ 	.short	0x001c
        /*0014*/ 	.byte	0x00, 0xf0, 0x11, 0x00


	//----- nvinfo : EIATTR_KPARAM_INFO
	.align		4
.L_9:
        /*0018*/ 	.byte	0x04, 0x17
        /*001a*/ 	.short	(.L_11 - .L_10)
.L_10:
        /*001c*/ 	.word	0x00000000
        /*0020*/ 	.short	0x0003
        /*0022*/ 	.short	0x0018
        /*0024*/ 	.byte	0x00, 0xf0, 0x11, 0x00


	//----- nvinfo : EIATTR_KPARAM_INFO
	.align		4
.L_11:
        /*0028*/ 	.byte	0x04, 0x17
        /*002a*/ 	.short	(.L_13 - .L_12)
.L_12:
        /*002c*/ 	.word	0x00000000
        /*0030*/ 	.short	0x0002
        /*0032*/ 	.short	0x0010
        /*0034*/ 	.byte	0x00, 0xf5, 0x21, 0x00


	//----- nvinfo : EIATTR_KPARAM_INFO
	.align		4
.L_13:
        /*0038*/ 	.byte	0x04, 0x17
        /*003a*/ 	.short	(.L_15 - .L_14)
.L_14:
        /*003c*/ 	.word	0x00000000
        /*0040*/ 	.short	0x0001
        /*0042*/ 	.short	0x0008
        /*0044*/ 	.byte	0x00, 0xf5, 0x21, 0x00


	//----- nvinfo : EIATTR_KPARAM_INFO
	.align		4
.L_15:
        /*0048*/ 	.byte	0x04, 0x17
        /*004a*/ 	.short	(.L_17 - .L_16)
.L_16:
        /*004c*/ 	.word	0x00000000
        /*0050*/ 	.short	0x0000
        /*0052*/ 	.short	0x0000
        /*0054*/ 	.byte	0x00, 0xf5, 0x21, 0x00


	//----- nvinfo : EIATTR_SPARSE_MMA_MASK
	.align		4
.L_17:
        /*0058*/ 	.byte	0x03, 0x50
        /*005a*/ 	.short	0x0000


	//----- nvinfo : EIATTR_MAXREG_COUNT
	.align		4
        /*005c*/ 	.byte	0x03, 0x1b
        /*005e*/ 	.short	0x00ff


	//----- nvinfo : EIATTR_MERCURY_ISA_VERSION
	.align		4
        /*0060*/ 	.byte	0x03, 0x5f
        /*0062*/ 	.short	0x0101


	//----- nvinfo : EIATTR_VRC_CTA_INIT_COUNT
	.align		4
        /*0064*/ 	.byte	0x02, 0x4a
	.zero		1
	.zero		1


	//----- nvinfo : EIATTR_EXIT_INSTR_OFFSETS
	.align		4
        /*0068*/ 	.byte	0x04, 0x1c
        /*006a*/ 	.short	(.L_19 - .L_18)


	//   ....[0]....
.L_18:
        /*006c*/ 	.word	0x00000070


	//   ....[1]....
        /*0070*/ 	.word	0x00000c90


	//----- nvinfo : EIATTR_CBANK_PARAM_SIZE
	.align		4
.L_19:
        /*0074*/ 	.byte	0x03, 0x19
        /*0076*/ 	.short	0x0020


	//----- nvinfo : EIATTR_PARAM_CBANK
	.align		4
        /*0078*/ 	.byte	0x04, 0x0a
        /*007a*/ 	.short	(.L_21 - .L_20)
	.align		4
.L_20:
        /*007c*/ 	.word	index@(.nv.constant0._Z15matVecMulKernelP6float2S0_S0_ii)
        /*0080*/ 	.short	0x0380
        /*0082*/ 	.short	0x0020


	//----- nvinfo : EIATTR_SW_WAR
	.align		4
.L_21:
        /*0084*/ 	.byte	0x04, 0x36
        /*0086*/ 	.short	(.L_23 - .L_22)
.L_22:
        /*0088*/ 	.word	0x00000008
.L_23:


//--------------------- .nv.callgraph             --------------------------
	.section	.nv.callgraph,"",@"SHT_CUDA_CALLGRAPH"
	.align	4
	.sectionentsize	8
	.align		4
        /*0000*/ 	.word	0x00000000
	.align		4
        /*0004*/ 	.word	0xffffffff
	.align		4
        /*0008*/ 	.word	0x00000000
	.align		4
        /*000c*/ 	.word	0xfffffffe
	.align		4
        /*0010*/ 	.word	0x00000000
	.align		4
        /*0014*/ 	.word	0xfffffffd
	.align		4
        /*0018*/ 	.word	0x00000000
	.align		4
        /*001c*/ 	.word	0xfffffffc


//--------------------- .text._Z15matVecMulKernelP6float2S0_S0_ii --------------------------
	.section	.text._Z15matVecMulKernelP6float2S0_S0_ii,"ax",@progbits
	.align	128
        .global         _Z15matVecMulKernelP6float2S0_S0_ii
        .type           _Z15matVecMulKernelP6float2S0_S0_ii,@function
        .size           _Z15matVecMulKernelP6float2S0_S0_ii,(.L_x_6 - _Z15matVecMulKernelP6float2S0_S0_ii)
        .other          _Z15matVecMulKernelP6float2S0_S0_ii,@"STO_CUDA_ENTRY STV_DEFAULT"
_Z15matVecMulKernelP6float2S0_S0_ii:
.text._Z15matVecMulKernelP6float2S0_S0_ii:
[----:B------:R-:W-:Y:S01]  /*0000*/  LDC R1, c[0x0][0x37c] ;  /* 0x0000df00ff017b82 */ /* 0x000fe20000000800 */
[----:B------:R-:W0:Y:S07]  /*0010*/  S2R R3, SR_TID.Y ;  /* 0x0000000000037919 */ /* 0x000e2e0000002200 */
[----:B------:R-:W0:Y:S01]  /*0020*/  S2UR UR4, SR_CTAID.Y ;  /* 0x00000000000479c3 */ /* 0x000e220000002600 */
[----:B------:R-:W1:Y:S07]  /*0030*/  LDCU UR5, c[0x0][0x398] ;  /* 0x00007300ff0577ac */ /* 0x000e6e0008000800 */
[----:B------:R-:W0:Y:S02]  /*0040*/  LDC R0, c[0x0][0x364] ;  /* 0x0000d900ff007b82 */ /* 0x000e240000000800 */
[----:B0-----:R-:W-:-:S05]  /*0050*/  IMAD R0, R0, UR4, R3 ;  /* 0x0000000400007c24 */ /* 0x001fca000f8e0203 */
[----:B-1----:R-:W-:-:S13]  /*0060*/  ISETP.GE.AND P0, PT, R0, UR5, PT ;  /* 0x0000000500007c0c */ /* 0x002fda000bf06270 */
[----:B------:R-:W-:Y:S05]  /*0070*/  @P0 EXIT ;  /* 0x000000000000094d */ /* 0x000fea0003800000 */
[----:B------:R-:W0:Y:S01]  /*0080*/  LDCU UR6, c[0x0][0x39c] ;  /* 0x00007380ff0677ac */ /* 0x000e220008000800 */
[----:B------:R-:W-:Y:S01]  /*0090*/  CS2R R20, SRZ ;  /* 0x0000000000147805 */ /* 0x000fe2000001ff00 */
[----:B------:R-:W1:Y:S01]  /*00a0*/  LDCU.64 UR10, c[0x0][0x358] ;  /* 0x00006b00ff0a77ac */ /* 0x000e620008000a00 */
[----:B0-----:R-:W-:-:S09]  /*00b0*/  UISETP.GE.AND UP0, UPT, UR6, 0x1, UPT ;  /* 0x000000010600788c */ /* 0x001fd2000bf06270 */
[----:B-1----:R-:W-:Y:S05]  /*00c0*/  BRA.U !UP0, `(.L_x_0) ;  /* 0x0000000908e47547 */ /* 0x002fea000b800000 */
[----:B------:R-:W-:Y:S01]  /*00d0*/  UISETP.GE.U32.AND UP1, UPT, UR6, 0x8, UPT ;  /* 0x000000080600788c */ /* 0x000fe2000bf26070 */
[----:B------:R-:W-:Y:S01]  /*00e0*/  HFMA2 R19, -RZ, RZ, 0, 0 ;  /* 0x00000000ff137431 */ /* 0x000fe200000001ff */
[----:B------:R-:W-:Y:S02]  /*00f0*/  ULOP3.LUT UR7, UR6, 0x7, URZ, 0xc0, !UPT ;  /* 0x0000000706077892 */ /* 0x000fe4000f8ec0ff */
[----:B------:R-:W-:Y:S01]  /*0100*/  IMAD R18, R0, UR6, RZ ;  /* 0x0000000600127c24 */ /* 0x000fe2000f8e02ff */
[----:B------:R-:W-:Y:S01]  /*0110*/  CS2R R20, SRZ ;  /* 0x0000000000147805 */ /* 0x000fe2000001ff00 */
[----:B------:R-:W-:-:S03]  /*0120*/  UISETP.NE.AND UP0, UPT, UR7, URZ, UPT ;  /* 0x000000ff0700728c */ /* 0x000fc6000bf05270 */
[----:B------:R-:W-:Y:S08]  /*0130*/  BRA.U !UP1, `(.L_x_1) ;  /* 0x0000000509507547 */ /* 0x000ff0000b800000 */
[----:B------:R-:W0:Y:S01]  /*0140*/  LDC.64 R2, c[0x0][0x380] ;  /* 0x0000e000ff027b82 */ /* 0x000e220000000a00 */
[----:B------:R-:W1:Y:S01]  /*0150*/  LDCU.64 UR4, c[0x0][0x388] ;  /* 0x00007100ff0477ac */ /* 0x000e620008000a00 */
[----:B------:R-:W-:Y:S01]  /*0160*/  MOV R20, RZ ;  /* 0x000000ff00147202 */ /* 0x000fe20000000f00 */
[----:B------:R-:W-:-:S04]  /*0170*/  ULOP3.LUT UR8, UR6, 0x7ffffff8, URZ, 0xc0, !UPT ;  /* 0x7ffffff806087892 */ /* 0x000fc8000f8ec0ff */
[----:B------:R-:W-:Y:S02]  /*0180*/  UIADD3 UR9, UPT, UPT, -UR8, URZ, URZ ;  /* 0x000000ff08097290 */ /* 0x000fe4000fffe1ff */
[----:B------:R-:W-:Y:S01]  /*0190*/  MOV R19, UR8 ;  /* 0x0000000800137c02 */ /* 0x000fe20008000f00 */
[----:B-1----:R-:W-:-:S04]  /*01a0*/  UIADD3 UR4, UP1, UPT, UR4, 0x20, URZ ;  /* 0x0000002004047890 */ /* 0x002fc8000ff3e0ff */
[----:B------:R-:W-:Y:S01]  /*01b0*/  UIADD3.X UR5, UPT, UPT, URZ, UR5, URZ, UP1, !UPT ;  /* 0x00000005ff057290 */ /* 0x000fe20008ffe4ff */
[----:B0-----:R-:W-:Y:S01]  /*01c0*/  IMAD.WIDE.U32 R2, R18, 0x8, R2 ;  /* 0x0000000812027825 */ /* 0x001fe200078e0002 */
[----:B------:R-:W-:Y:S02]  /*01d0*/  MOV R4, UR4 ;  /* 0x0000000400047c02 */ /* 0x000fe40008000f00 */
[----:B------:R-:W-:Y:S02]  /*01e0*/  IADD3 R2, P0, PT, R2, 0x20, RZ ;  /* 0x0000002002027810 */ /* 0x000fe40007f1e0ff */
[----:B------:R-:W-:Y:S02]  /*01f0*/  MOV R5, UR5 ;  /* 0x0000000500057c02 */ /* 0x000fe40008000f00 */
[----:B------:R-:W-:-:S09]  /*0200*/  IADD3.X R3, PT, PT, RZ, R3, RZ, P0, !PT ;  /* 0x00000003ff037210 */ /* 0x000fd200007fe4ff */
.L_x_2:
[----:B------:R-:W2:Y:S04]  /*0210*/  LDG.E.64 R16, desc[UR10][R2.64+-0x20] ;  /* 0xffffe00a02107981 */ /* 0x000ea8000c1e1b00 */
[----:B------:R-:W2:Y:S04]  /*0220*/  LDG.E.64 R14, desc[UR10][R4.64+-0x20] ;  /* 0xffffe00a040e7981 */ /* 0x000ea8000c1e1b00 */
[----:B------:R-:W3:Y:S04]  /*0230*/  LDG.E.64 R6, desc[UR10][R2.64+-0x18] ;  /* 0xffffe80a02067981 */ /* 0x000ee8000c1e1b00 */
[----:B------:R-:W3:Y:S04]  /*0240*/  LDG.E.64 R8, desc[UR10][R4.64+-0x18] ;  /* 0xffffe80a04087981 */ /* 0x000ee8000c1e1b00 */
[----:B------:R-:W4:Y:S04]  /*0250*/  LDG.E.64 R10, desc[UR10][R2.64+-0x10] ;  /* 0xfffff00a020a7981 */ /* 0x000f28000c1e1b00 */
[----:B------:R-:W4:Y:S01]  /*0260*/  LDG.E.64 R12, desc[UR10][R4.64+-0x10] ;  /* 0xfffff00a040c7981 */ /* 0x000f22000c1e1b00 */
[-C--:B--2---:R-:W-:Y:S01]  /*0270*/  FMUL R23, R17, R15.reuse ;  /* 0x0000000f11177220 */ /* 0x084fe20000400000 */
[----:B------:R-:W-:-:S03]  /*0280*/  FMUL R22, R16, R15 ;  /* 0x0000000f10167220 */ /* 0x000fc60000400000 */
[-C--:B------:R-:W-:Y:S01]  /*0290*/  FFMA R23, R16, R14.reuse, -R23 ;  /* 0x0000000e10177223 */ /* 0x080fe20000000817 */
[----:B------:R-:W-:Y:S02]  /*02a0*/  FFMA R22, R17, R14, R22 ;  /* 0x0000000e11167223 */ /* 0x000fe40000000016 */
[----:B------:R-:W2:Y:S01]  /*02b0*/  LDG.E.64 R14, desc[UR10][R2.64+-0x8] ;  /* 0xfffff80a020e7981 */ /* 0x000ea2000c1e1b00 */
[CC--:B---3--:R-:W-:Y:S01]  /*02c0*/  FMUL R25, R7.reuse, R9.reuse ;  /* 0x0000000907197220 */ /* 0x0c8fe20000400000 */
[C---:B------:R-:W-:Y:S02]  /*02d0*/  FMUL R26, R6.reuse, R9 ;  /* 0x00000009061a7220 */ /* 0x040fe40000400000 */
[----:B------:R-:W2:Y:S01]  /*02e0*/  LDG.E.64 R16, desc[UR10][R4.64+-0x8] ;  /* 0xfffff80a04107981 */ /* 0x000ea2000c1e1b00 */
[-C--:B------:R-:W-:Y:S01]  /*02f0*/  FFMA R24, R6, R8.reuse, -R25 ;  /* 0x0000000806187223 */ /* 0x080fe20000000819 */
[----:B------:R-:W-:Y:S02]  /*0300*/  FFMA R25, R7, R8, R26 ;  /* 0x0000000807197223 */ /* 0x000fe4000000001a */
[----:B------:R-:W3:Y:S04]  /*0310*/  LDG.E.64 R6, desc[UR10][R2.64] ;  /* 0x0000000a02067981 */ /* 0x000ee8000c1e1b00 */
[----:B------:R-:W3:Y:S01]  /*0320*/  LDG.E.64 R8, desc[UR10][R4.64] ;  /* 0x0000000a04087981 */ /* 0x000ee2000c1e1b00 */
[----:B------:R-:W-:Y:S01]  /*0330*/  FADD R23, R23, R20 ;  /* 0x0000001417177221 */ /* 0x000fe20000000000 */
[----:B------:R-:W-:Y:S01]  /*0340*/  FADD R20, R22, R21 ;  /* 0x0000001516147221 */ /* 0x000fe20000000000 */
[-C--:B----4-:R-:W-:Y:S01]  /*0350*/  FMUL R21, R11, R13.reuse ;  /* 0x0000000d0b157220 */ /* 0x090fe20000400000 */
[----:B------:R-:W-:Y:S01]  /*0360*/  FMUL R26, R10, R13 ;  /* 0x0000000d0a1a7220 */ /* 0x000fe20000400000 */
[----:B------:R-:W-:Y:S01]  /*0370*/  FADD R22, R23, R24 ;  /* 0x0000001817167221 */ /* 0x000fe20000000000 */
[----:B------:R-:W-:Y:S01]  /*0380*/  FADD R20, R20, R25 ;  /* 0x0000001914147221 */ /* 0x000fe20000000000 */
[-C--:B------:R-:W-:Y:S01]  /*0390*/  FFMA R23, R10, R12.reuse, -R21 ;  /* 0x0000000c0a177223 */ /* 0x080fe20000000815 */
[----:B------:R-:W-:-:S02]  /*03a0*/  FFMA R21, R11, R12, R26 ;  /* 0x0000000c0b157223 */ /* 0x000fc4000000001a */
[----:B------:R-:W4:Y:S01]  /*03b0*/  LDG.E.64 R10, desc[UR10][R2.64+0x8] ;  /* 0x0000080a020a7981 */ /* 0x000f22000c1e1b00 */
[----:B------:R-:W-:-:S03]  /*03c0*/  FADD R22, R22, R23 ;  /* 0x0000001716167221 */ /* 0x000fc60000000000 */
        /* <DEDUP_REMOVED lines=11> */
[----:B------:R0:W3:Y:S04]  /*0480*/  LDG.E.64 R6, desc[UR10][R2.64+0x18] ;  /* 0x0000180a02067981 */ /* 0x0000e8000c1e1b00 */
[----:B------:R1:W3:Y:S01]  /*0490*/  LDG.E.64 R8, desc[UR10][R4.64+0x18] ;  /* 0x0000180a04087981 */ /* 0x0002e2000c1e1b00 */
[----:B------:R-:W-:Y:S01]  /*04a0*/  FADD R21, R20, R21 ;  /* 0x0000001514157221 */ /* 0x000fe20000000000 */
[----:B------:R-:W-:Y:S01]  /*04b0*/  FADD R22, R22, R23 ;  /* 0x0000001716167221 */ /* 0x000fe20000000000 */
[-C--:B----4-:R-:W-:Y:S01]  /*04c0*/  FMUL R23, R11, R13.reuse ;  /* 0x0000000d0b177220 */ /* 0x090fe20000400000 */
[C---:B------:R-:W-:Y:S01]  /*04d0*/  FMUL R20, R10.reuse, R13 ;  /* 0x0000000d0a147220 */ /* 0x040fe20000400000 */
[----:B------:R-:W-:Y:S01]  /*04e0*/  FADD R21, R21, R24 ;  /* 0x0000001815157221 */ /* 0x000fe20000000000 */
[----:B------:R-:W-:Y:S01]  /*04f0*/  UIADD3 UR9, UPT, UPT, UR9, 0x8, URZ ;  /* 0x0000000809097890 */ /* 0x000fe2000fffe0ff */
[-C--:B------:R-:W-:Y:S01]  /*0500*/  FFMA R23, R10, R12.reuse, -R23 ;  /* 0x0000000c0a177223 */ /* 0x080fe20000000817 */
[----:B------:R-:W-:Y:S01]  /*0510*/  FFMA R20, R11, R12, R20 ;  /* 0x0000000c0b147223 */ /* 0x000fe20000000014 */
[----:B------:R-:W-:Y:S01]  /*0520*/  FADD R22, R22, R25 ;  /* 0x0000001916167221 */ /* 0x000fe20000000000 */
[----:B------:R-:W-:Y:S01]  /*0530*/  FADD R21, R21, R26 ;  /* 0x0000001a15157221 */ /* 0x000fe20000000000 */
[----:B------:R-:W-:-:S02]  /*0540*/  UISETP.NE.AND UP1, UPT, UR9, URZ, UPT ;  /* 0x000000ff0900728c */ /* 0x000fc4000bf25270 */
[----:B------:R-:W-:Y:S01]  /*0550*/  FADD R22, R22, R23 ;  /* 0x0000001716167221 */ /* 0x000fe20000000000 */
[----:B------:R-:W-:Y:S01]  /*0560*/  FADD R20, R21, R20 ;  /* 0x0000001415147221 */ /* 0x000fe20000000000 */
[----:B0-----:R-:W-:Y:S02]  /*0570*/  IADD3 R2, P0, PT, R2, 0x40, RZ ;  /* 0x0000004002027810 */ /* 0x001fe40007f1e0ff */
[----:B-1----:R-:W-:Y:S02]  /*0580*/  IADD3 R4, P1, PT, R4, 0x40, RZ ;  /* 0x0000004004047810 */ /* 0x002fe40007f3e0ff */
[----:B------:R-:W-:Y:S02]  /*0590*/  IADD3.X R3, PT, PT, RZ, R3, RZ, P0, !PT ;  /* 0x00000003ff037210 */ /* 0x000fe400007fe4ff */
[----:B------:R-:W-:Y:S01]  /*05a0*/  IADD3.X R5, PT, PT, RZ, R5, RZ, P1, !PT ;  /* 0x00000005ff057210 */ /* 0x000fe20000ffe4ff */
[-C--:B--2---:R-:W-:Y:S01]  /*05b0*/  FMUL R10, R16, R15.reuse ;  /* 0x0000000f100a7220 */ /* 0x084fe20000400000 */
[----:B------:R-:W-:-:S03]  /*05c0*/  FMUL R11, R17, R15 ;  /* 0x0000000f110b7220 */ /* 0x000fc60000400000 */
[-C--:B------:R-:W-:Y:S01]  /*05d0*/  FFMA R17, R17, R14.reuse, R10 ;  /* 0x0000000e11117223 */ /* 0x080fe2000000000a */
[----:B------:R-:W-:Y:S01]  /*05e0*/  FFMA R11, R16, R14, -R11 ;  /* 0x0000000e100b7223 */ /* 0x000fe2000000080b */
[CC--:B---3--:R-:W-:Y:S01]  /*05f0*/  FMUL R13, R7.reuse, R9.reuse ;  /* 0x00000009070d7220 */ /* 0x0c8fe20000400000 */
[----:B------:R-:W-:Y:S02]  /*0600*/  FMUL R10, R6, R9 ;  /* 0x00000009060a7220 */ /* 0x000fe40000400000 */
[----:B------:R-:W-:Y:S01]  /*0610*/  FADD R11, R22, R11 ;  /* 0x0000000b160b7221 */ /* 0x000fe20000000000 */
[----:B------:R-:W-:Y:S01]  /*0620*/  FADD R17, R20, R17 ;  /* 0x0000001114117221 */ /* 0x000fe20000000000 */
[-C--:B------:R-:W-:Y:S01]  /*0630*/  FFMA R6, R6, R8.reuse, -R13 ;  /* 0x0000000806067223 */ /* 0x080fe2000000080d */
[----:B------:R-:W-:-:S03]  /*0640*/  FFMA R10, R7, R8, R10 ;  /* 0x00000008070a7223 */ /* 0x000fc6000000000a */
[----:B------:R-:W-:Y:S01]  /*0650*/  FADD R20, R11, R6 ;  /* 0x000000060b147221 */ /* 0x000fe20000000000 */
[----:B------:R-:W-:Y:S01]  /*0660*/  FADD R21, R17, R10 ;  /* 0x0000000a11157221 */ /* 0x000fe20000000000 */
[----:B------:R-:W-:Y:S06]  /*0670*/  BRA.U UP1, `(.L_x_2) ;  /* 0xfffffff901e47547 */ /* 0x000fec000b83ffff */
.L_x_1:
[----:B------:R-:W-:Y:S05]  /*0680*/  BRA.U !UP0, `(.L_x_0) ;  /* 0x0000000508747547 */ /* 0x000fea000b800000 */
[----:B------:R-:W-:Y:S02]  /*0690*/  UISETP.GE.U32.AND UP0, UPT, UR7, 0x4, UPT ;  /* 0x000000040700788c */ /* 0x000fe4000bf06070 */
[----:B------:R-:W-:-:S04]  /*06a0*/  ULOP3.LUT UR5, UR6, 0x3, URZ, 0xc0, !UPT ;  /* 0x0000000306057892 */ /* 0x000fc8000f8ec0ff */
[----:B------:R-:W-:-:S03]  /*06b0*/  UISETP.NE.AND UP1, UPT, UR5, URZ, UPT ;  /* 0x000000ff0500728c */ /* 0x000fc6000bf25270 */
[----:B------:R-:W-:Y:S08]  /*06c0*/  BRA.U !UP0, `(.L_x_3) ;  /* 0x0000000108ac7547 */ /* 0x000ff0000b800000 */
[----:B------:R-:W0:Y:S01]  /*06d0*/  LDC.64 R12, c[0x0][0x380] ;  /* 0x0000e000ff0c7b82 */ /* 0x000e220000000a00 */
[----:B------:R-:W1:Y:S01]  /*06e0*/  LDCU.64 UR8, c[0x0][0x380] ;  /* 0x00007000ff0877ac */ /* 0x000e620008000a00 */
[CC--:B------:R-:W-:Y:S02]  /*06f0*/  IADD3 R3, PT, PT, R18.reuse, R19.reuse, RZ ;  /* 0x0000001312037210 */ /* 0x0c0fe40007ffe0ff */
[----:B------:R-:W-:-:S04]  /*0700*/  IADD3 R4, P0, PT, R18, R19, RZ ;  /* 0x0000001312047210 */ /* 0x000fc80007f1e0ff */
[----:B------:R-:W2:Y:S01]  /*0710*/  LDC.64 R24, c[0x0][0x388] ;  /* 0x0000e200ff187b82 */ /* 0x000ea20000000a00 */
[----:B0-----:R-:W-:Y:S01]  /*0720*/  IMAD.WIDE.U32 R12, R3, 0x8, R12 ;  /* 0x00000008030c7825 */ /* 0x001fe200078e000c */
[----:B------:R-:W-:Y:S02]  /*0730*/  IADD3.X R3, PT, PT, RZ, RZ, RZ, P0, !PT ;  /* 0x000000ffff037210 */ /* 0x000fe400007fe4ff */
[----:B-1----:R-:W-:-:S03]  /*0740*/  LEA R2, P0, R4, UR8, 0x3 ;  /* 0x0000000804027c11 */ /* 0x002fc6000f8018ff */
[----:B------:R-:W3:Y:S01]  /*0750*/  LDG.E.64 R12, desc[UR10][R12.64] ;  /* 0x0000000a0c0c7981 */ /* 0x000ee2000c1e1b00 */
[----:B------:R-:W-:Y:S01]  /*0760*/  LEA.HI.X R3, R4, UR9, R3, 0x3, P0 ;  /* 0x0000000904037c11 */ /* 0x000fe200080f1c03 */
[----:B--2---:R-:W-:-:S04]  /*0770*/  IMAD.WIDE.U32 R24, R19, 0x8, R24 ;  /* 0x0000000813187825 */ /* 0x004fc800078e0018 */
[----:B------:R-:W2:Y:S04]  /*0780*/  LDG.E.64 R10, desc[UR10][R2.64+0x8] ;  /* 0x0000080a020a7981 */ /* 0x000ea8000c1e1b00 */
[----:B------:R-:W3:Y:S04]  /*0790*/  LDG.E.64 R14, desc[UR10][R24.64] ;  /* 0x0000000a180e7981 */ /* 0x000ee8000c1e1b00 */
[----:B------:R-:W2:Y:S04]  /*07a0*/  LDG.E.64 R8, desc[UR10][R24.64+0x8] ;  /* 0x0000080a18087981 */ /* 0x000ea8000c1e1b00 */
[----:B------:R-:W4:Y:S04]  /*07b0*/  LDG.E.64 R4, desc[UR10][R24.64+0x10] ;  /* 0x0000100a18047981 */ /* 0x000f28000c1e1b00 */
[----:B------:R-:W4:Y:S04]  /*07c0*/  LDG.E.64 R6, desc[UR10][R2.64+0x10] ;  /* 0x0000100a02067981 */ /* 0x000f28000c1e1b00 */
[----:B------:R-:W5:Y:S04]  /*07d0*/  LDG.E.64 R16, desc[UR10][R24.64+0x18] ;  /* 0x0000180a18107981 */ /* 0x000f68000c1e1b00 */
[----:B------:R4:W5:Y:S01]  /*07e0*/  LDG.E.64 R22, desc[UR10][R2.64+0x18] ;  /* 0x0000180a02167981 */ /* 0x000962000c1e1b00 */
[----:B------:R-:W-:Y:S01]  /*07f0*/  IADD3 R19, PT, PT, R19, 0x4, RZ ;  /* 0x0000000413137810 */ /* 0x000fe20007ffe0ff */
[-C--:B---3--:R-:W-:Y:S01]  /*0800*/  FMUL R27, R13, R15.reuse ;  /* 0x0000000f0d1b7220 */ /* 0x088fe20000400000 */
[----:B------:R-:W-:-:S03]  /*0810*/  FMUL R26, R12, R15 ;  /* 0x0000000f0c1a7220 */ /* 0x000fc60000400000 */
[-C--:B------:R-:W-:Y:S01]  /*0820*/  FFMA R27, R12, R14.reuse, -R27 ;  /* 0x0000000e0c1b7223 */ /* 0x080fe2000000081b */
[-C--:B--2---:R-:W-:Y:S01]  /*0830*/  FMUL R15, R11, R9.reuse ;  /* 0x000000090b0f7220 */ /* 0x084fe20000400000 */
[----:B------:R-:W-:Y:S01]  /*0840*/  FFMA R26, R13, R14, R26 ;  /* 0x0000000e0d1a7223 */ /* 0x000fe2000000001a */
[----:B------:R-:W-:Y:S01]  /*0850*/  FMUL R12, R10, R9 ;  /* 0x000000090a0c7220 */ /* 0x000fe20000400000 */
[----:B------:R-:W-:Y:S01]  /*0860*/  FADD R27, R20, R27 ;  /* 0x0000001b141b7221 */ /* 0x000fe20000000000 */
[-C--:B------:R-:W-:Y:S01]  /*0870*/  FFMA R10, R10, R8.reuse, -R15 ;  /* 0x000000080a0a7223 */ /* 0x080fe2000000080f */
[----:B------:R-:W-:Y:S01]  /*0880*/  FADD R26, R21, R26 ;  /* 0x0000001a151a7221 */ /* 0x000fe20000000000 */
[----:B------:R-:W-:Y:S01]  /*0890*/  FFMA R11, R11, R8, R12 ;  /* 0x000000080b0b7223 */ /* 0x000fe2000000000c */
[-C--:B----4-:R-:W-:Y:S01]  /*08a0*/  FMUL R3, R7, R5.reuse ;  /* 0x0000000507037220 */ /* 0x090fe20000400000 */
[----:B------:R-:W-:Y:S01]  /*08b0*/  FMUL R2, R6, R5 ;  /* 0x0000000506027220 */ /* 0x000fe20000400000 */
[----:B------:R-:W-:Y:S01]  /*08c0*/  FADD R10, R27, R10 ;  /* 0x0000000a1b0a7221 */ /* 0x000fe20000000000 */
[----:B------:R-:W-:Y:S01]  /*08d0*/  FADD R11, R26, R11 ;  /* 0x0000000b1a0b7221 */ /* 0x000fe20000000000 */
[-C--:B------:R-:W-:Y:S01]  /*08e0*/  FFMA R3, R6, R4.reuse, -R3 ;  /* 0x0000000406037223 */ /* 0x080fe20000000803 */
[----:B------:R-:W-:Y:S01]  /*08f0*/  FFMA R2, R7, R4, R2 ;  /* 0x0000000407027223 */ /* 0x000fe20000000002 */
[-C--:B-----5:R-:W-:Y:S01]  /*0900*/  FMUL R5, R23, R17.reuse ;  /* 0x0000001117057220 */ /* 0x0a0fe20000400000 */
[----:B------:R-:W-:Y:S01]  /*0910*/  FMUL R4, R22, R17 ;  /* 0x0000001116047220 */ /* 0x000fe20000400000 */
[----:B------:R-:W-:Y:S01]  /*0920*/  FADD R3, R10, R3 ;  /* 0x000000030a037221 */ /* 0x000fe20000000000 */
[----:B------:R-:W-:Y:S01]  /*0930*/  FADD R2, R11, R2 ;  /* 0x000000020b027221 */ /* 0x000fe20000000000 */
[-C--:B------:R-:W-:Y:S01]  /*0940*/  FFMA R20, R22, R16.reuse, -R5 ;  /* 0x0000001016147223 */ /* 0x080fe20000000805 */
[----:B------:R-:W-:-:S03]  /*0950*/  FFMA R21, R23, R16, R4 ;  /* 0x0000001017157223 */ /* 0x000fc60000000004 */
[----:B------:R-:W-:Y:S01]  /*0960*/  FADD R20, R3, R20 ;  /* 0x0000001403147221 */ /* 0x000fe20000000000 */
[----:B------:R-:W-:-:S07]  /*0970*/  FADD R21, R2, R21 ;  /* 0x0000001502157221 */ /* 0x000fce0000000000 */
.L_x_3:
[----:B------:R-:W-:Y:S05]  /*0980*/  BRA.U !UP1, `(.L_x_0) ;  /* 0x0000000109b47547 */ /* 0x000fea000b800000 */
[----:B------:R-:W-:Y:S02]  /*0990*/  UISETP.NE.AND UP0, UPT, UR5, 0x1, UPT ;  /* 0x000000010500788c */ /* 0x000fe4000bf05270 */
[----:B------:R-:W-:-:S04]  /*09a0*/  ULOP3.LUT UR4, UR6, 0x1, URZ, 0xc0, !UPT ;  /* 0x0000000106047892 */ /* 0x000fc8000f8ec0ff */
[----:B------:R-:W-:-:S03]  /*09b0*/  UISETP.NE.U32.AND UP1, UPT, UR4, 0x1, UPT ;  /* 0x000000010400788c */ /* 0x000fc6000bf25070 */
        /* <DEDUP_REMOVED lines=14> */
[----:B------:R-:W2:Y:S01]  /*0aa0*/  LDG.E.64 R2, desc[UR10][R8.64+0x8] ;  /* 0x0000080a08027981 */ /* 0x000ea2000c1e1b00 */
[----:B------:R-:W-:Y:S01]  /*0ab0*/  IADD3 R19, PT, PT, R19, 0x2, RZ ;  /* 0x0000000213137810 */ /* 0x000fe20007ffe0ff */
[-C--:B---3--:R-:W-:Y:S01]  /*0ac0*/  FMUL R15, R7, R13.reuse ;  /* 0x0000000d070f7220 */ /* 0x088fe20000400000 */
[----:B------:R-:W-:-:S03]  /*0ad0*/  FMUL R14, R6, R13 ;  /* 0x0000000d060e7220 */ /* 0x000fc60000400000 */
[-C--:B------:R-:W-:Y:S01]  /*0ae0*/  FFMA R15, R6, R12.reuse, -R15 ;  /* 0x0000000c060f7223 */ /* 0x080fe2000000080f */
[----:B------:R-:W-:Y:S01]  /*0af0*/  FFMA R14, R7, R12, R14 ;  /* 0x0000000c070e7223 */ /* 0x000fe2000000000e */
[-C--:B--2---:R-:W-:Y:S01]  /*0b00*/  FMUL R13, R5, R3.reuse ;  /* 0x00000003050d7220 */ /* 0x084fe20000400000 */
[----:B------:R-:W-:Y:S01]  /*0b10*/  FMUL R12, R4, R3 ;  /* 0x00000003040c7220 */ /* 0x000fe20000400000 */
[----:B------:R-:W-:Y:S01]  /*0b20*/  FADD R15, R20, R15 ;  /* 0x0000000f140f7221 */ /* 0x000fe20000000000 */
[----:B------:R-:W-:Y:S01]  /*0b30*/  FADD R14, R21, R14 ;  /* 0x0000000e150e7221 */ /* 0x000fe20000000000 */
[-C--:B------:R-:W-:Y:S01]  /*0b40*/  FFMA R4, R4, R2.reuse, -R13 ;  /* 0x0000000204047223 */ /* 0x080fe2000000080d */
[----:B------:R-:W-:-:S03]  /*0b50*/  FFMA R5, R5, R2, R12 ;  /* 0x0000000205057223 */ /* 0x000fc6000000000c */
[----:B------:R-:W-:Y:S01]  /*0b60*/  FADD R20, R15, R4 ;  /* 0x000000040f147221 */ /* 0x000fe20000000000 */
[----:B------:R-:W-:-:S07]  /*0b70*/  FADD R21, R14, R5 ;  /* 0x000000050e157221 */ /* 0x000fce0000000000 */
.L_x_4:
[----:B------:R-:W-:Y:S05]  /*0b80*/  BRA.U UP1, `(.L_x_0) ;  /* 0x0000000101347547 */ /* 0x000fea000b800000 */
[----:B------:R-:W0:Y:S01]  /*0b90*/  LDC.64 R2, c[0x0][0x380] ;  /* 0x0000e000ff027b82 */ /* 0x000e220000000a00 */
[----:B------:R-:W-:-:S07]  /*0ba0*/  IADD3 R7, PT, PT, R18, R19, RZ ;  /* 0x0000001312077210 */ /* 0x000fce0007ffe0ff */
[----:B------:R-:W1:Y:S01]  /*0bb0*/  LDC.64 R4, c[0x0][0x388] ;  /* 0x0000e200ff047b82 */ /* 0x000e620000000a00 */
[----:B0-----:R-:W-:-:S06]  /*0bc0*/  IMAD.WIDE.U32 R2, R7, 0x8, R2 ;  /* 0x0000000807027825 */ /* 0x001fcc00078e0002 */
[----:B------:R-:W2:Y:S01]  /*0bd0*/  LDG.E.64 R2, desc[UR10][R2.64] ;  /* 0x0000000a02027981 */ /* 0x000ea2000c1e1b00 */
[----:B-1----:R-:W-:-:S06]  /*0be0*/  IMAD.WIDE.U32 R4, R19, 0x8, R4 ;  /* 0x0000000813047825 */ /* 0x002fcc00078e0004 */
[----:B------:R-:W2:Y:S02]  /*0bf0*/  LDG.E.64 R4, desc[UR10][R4.64] ;  /* 0x0000000a04047981 */ /* 0x000ea4000c1e1b00 */
[-C--:B--2---:R-:W-:Y:S01]  /*0c00*/  FMUL R7, R3, R5.reuse ;  /* 0x0000000503077220 */ /* 0x084fe20000400000 */
[----:B------:R-:W-:-:S03]  /*0c10*/  FMUL R6, R2, R5 ;  /* 0x0000000502067220 */ /* 0x000fc60000400000 */
[-C--:B------:R-:W-:Y:S01]  /*0c20*/  FFMA R7, R2, R4.reuse, -R7 ;  /* 0x0000000402077223 */ /* 0x080fe20000000807 */
[----:B------:R-:W-:-:S03]  /*0c30*/  FFMA R6, R3, R4, R6 ;  /* 0x0000000403067223 */ /* 0x000fc60000000006 */
[----:B------:R-:W-:Y:S01]  /*0c40*/  FADD R20, R20, R7 ;  /* 0x0000000714147221 */ /* 0x000fe20000000000 */
[----:B------:R-:W-:-:S07]  /*0c50*/  FADD R21, R21, R6 ;  /* 0x0000000615157221 */ /* 0x000fce0000000000 */
.L_x_0:
[----:B------:R-:W0:Y:S02]  /*0c60*/  LDC.64 R2, c[0x0][0x390] ;  /* 0x0000e400ff027b82 */ /* 0x000e240000000a00 */
[----:B0-----:R-:W-:-:S05]  /*0c70*/  IMAD.WIDE.U32 R2, R0, 0x8, R2 ;  /* 0x0000000800027825 */ /* 0x001fca00078e0002 */
[----:B------:R-:W-:Y:S01]  /*0c80*/  STG.E.64 desc[UR10][R2.64], R20 ;  /* 0x0000001402007986 */ /* 0x000fe2000c101b0a */
[----:B------:R-:W-:Y:S05]  /*0c90*/  EXIT ;  /* 0x000000000000794d */ /* 0x000fea0003800000 */
.L_x_5:
[----:B------:R-:W-:-:S00]  /*0ca0*/  BRA `(.L_x_5) ;  /* 0xfffffffc00fc7947 */ /* 0x000fc0000383ffff */
[----:B------:R-:W-:-:S00]  /*0cb0*/  NOP ;  /* 0x0000000000007918 */ /* 0x000fc00000000000 */
        /* <DEDUP_REMOVED lines=12> */
.L_x_6:


//--------------------- .nv.shared.reserved.0     --------------------------
	.section	.nv.shared.reserved.0,"aw",@nobits
	.weak		__nv_reservedSMEM_offset_0_alias
	.size		__nv_reservedSMEM_offset_0_alias, 0, 64
	.other		__nv_reservedSMEM_offset_0_alias,@"STO_CUDA_RESERVED_SHARED STV_DEFAULT"
__nv_reservedSMEM_offset_0_alias:
	.zero		0
	.zero		64


//--------------------- .nv.constant0._Z15matVecMulKernelP6float2S0_S0_ii --------------------------
	.section	.nv.constant0._Z15matVecMulKernelP6float2S0_S0_ii,"a",@progbits
	.sectionflags	@""
	.align	4
.nv.constant0._Z15matVecMulKernelP6float2S0_S0_ii:
	.zero		928


//--------------------- SYMBOLS --------------------------

	.type		.nv.reservedSmem.offset0,@object
	.size		.nv.reservedSmem.offset0,0x4
